//
// Generated by NVIDIA NVVM Compiler
//
// Compiler Build ID: CL-36424714
// Cuda compilation tools, release 13.0, V13.0.88
// Based on NVVM 20.0.0
//

.version 9.0
.target sm_100
.address_size 64

	// .globl	_Z3addPiS_S_i

.visible .entry _Z3addPiS_S_i(
	.param .u64 .ptr .align 1 _Z3addPiS_S_i_param_0,
	.param .u64 .ptr .align 1 _Z3addPiS_S_i_param_1,
	.param .u64 .ptr .align 1 _Z3addPiS_S_i_param_2,
	.param .u32 _Z3addPiS_S_i_param_3
)
{
	.reg .pred 	%p<10>;
	.reg .b32 	%r<110>;
	.reg .b64 	%rd<40>;

	ld.param.u64 	%rd22, [_Z3addPiS_S_i_param_0];
	ld.param.u64 	%rd23, [_Z3addPiS_S_i_param_1];
	ld.param.u64 	%rd24, [_Z3addPiS_S_i_param_2];
	ld.param.u32 	%r16, [_Z3addPiS_S_i_param_3];
	cvta.to.global.u64 	%rd1, %rd24;
	cvta.to.global.u64 	%rd2, %rd23;
	cvta.to.global.u64 	%rd3, %rd22;
	setp.lt.s32 	%p1, %r16, 1;
	@%p1 bra 	$L__BB0_13;
	and.b32  	%r1, %r16, 15;
	setp.lt.u32 	%p2, %r16, 16;
	mov.b32 	%r107, 0;
	@%p2 bra 	$L__BB0_4;
	and.b32  	%r107, %r16, 2147483632;
	neg.s32 	%r105, %r107;
	add.s64 	%rd36, %rd3, 32;
	add.s64 	%rd35, %rd2, 32;
	add.s64 	%rd34, %rd1, 32;
$L__BB0_3:
	.pragma "nounroll";
	ld.global.u32 	%r18, [%rd36+-32];
	ld.global.u32 	%r19, [%rd35+-32];
	add.s32 	%r20, %r19, %r18;
	st.global.u32 	[%rd34+-32], %r20;
	ld.global.u32 	%r21, [%rd36+-28];
	ld.global.u32 	%r22, [%rd35+-28];
	add.s32 	%r23, %r22, %r21;
	st.global.u32 	[%rd34+-28], %r23;
	ld.global.u32 	%r24, [%rd36+-24];
	ld.global.u32 	%r25, [%rd35+-24];
	add.s32 	%r26, %r25, %r24;
	st.global.u32 	[%rd34+-24], %r26;
	ld.global.u32 	%r27, [%rd36+-20];
	ld.global.u32 	%r28, [%rd35+-20];
	add.s32 	%r29, %r28, %r27;
	st.global.u32 	[%rd34+-20], %r29;
	ld.global.u32 	%r30, [%rd36+-16];
	ld.global.u32 	%r31, [%rd35+-16];
	add.s32 	%r32, %r31, %r30;
	st.global.u32 	[%rd34+-16], %r32;
	ld.global.u32 	%r33, [%rd36+-12];
	ld.global.u32 	%r34, [%rd35+-12];
	add.s32 	%r35, %r34, %r33;
	st.global.u32 	[%rd34+-12], %r35;
	ld.global.u32 	%r36, [%rd36+-8];
	ld.global.u32 	%r37, [%rd35+-8];
	add.s32 	%r38, %r37, %r36;
	st.global.u32 	[%rd34+-8], %r38;
	ld.global.u32 	%r39, [%rd36+-4];
	ld.global.u32 	%r40, [%rd35+-4];
	add.s32 	%r41, %r40, %r39;
	st.global.u32 	[%rd34+-4], %r41;
	ld.global.u32 	%r42, [%rd36];
	ld.global.u32 	%r43, [%rd35];
	add.s32 	%r44, %r43, %r42;
	st.global.u32 	[%rd34], %r44;
	ld.global.u32 	%r45, [%rd36+4];
	ld.global.u32 	%r46, [%rd35+4];
	add.s32 	%r47, %r46, %r45;
	st.global.u32 	[%rd34+4], %r47;
	ld.global.u32 	%r48, [%rd36+8];
	ld.global.u32 	%r49, [%rd35+8];
	add.s32 	%r50, %r49, %r48;
	st.global.u32 	[%rd34+8], %r50;
	ld.global.u32 	%r51, [%rd36+12];
	ld.global.u32 	%r52, [%rd35+12];
	add.s32 	%r53, %r52, %r51;
	st.global.u32 	[%rd34+12], %r53;
	ld.global.u32 	%r54, [%rd36+16];
	ld.global.u32 	%r55, [%rd35+16];
	add.s32 	%r56, %r55, %r54;
	st.global.u32 	[%rd34+16], %r56;
	ld.global.u32 	%r57, [%rd36+20];
	ld.global.u32 	%r58, [%rd35+20];
	add.s32 	%r59, %r58, %r57;
	st.global.u32 	[%rd34+20], %r59;
	ld.global.u32 	%r60, [%rd36+24];
	ld.global.u32 	%r61, [%rd35+24];
	add.s32 	%r62, %r61, %r60;
	st.global.u32 	[%rd34+24], %r62;
	ld.global.u32 	%r63, [%rd36+28];
	ld.global.u32 	%r64, [%rd35+28];
	add.s32 	%r65, %r64, %r63;
	st.global.u32 	[%rd34+28], %r65;
	add.s32 	%r105, %r105, 16;
	add.s64 	%rd36, %rd36, 64;
	add.s64 	%rd35, %rd35, 64;
	add.s64 	%rd34, %rd34, 64;
	setp.ne.s32 	%p3, %r105, 0;
	@%p3 bra 	$L__BB0_3;
$L__BB0_4:
	setp.eq.s32 	%p4, %r1, 0;
	@%p4 bra 	$L__BB0_13;
	and.b32  	%r7, %r16, 7;
	setp.lt.u32 	%p5, %r1, 8;
	@%p5 bra 	$L__BB0_7;
	mul.wide.u32 	%rd25, %r107, 4;
	add.s64 	%rd26, %rd3, %rd25;
	ld.global.u32 	%r66, [%rd26];
	add.s64 	%rd27, %rd2, %rd25;
	ld.global.u32 	%r67, [%rd27];
	add.s32 	%r68, %r67, %r66;
	add.s64 	%rd28, %rd1, %rd25;
	st.global.u32 	[%rd28], %r68;
	ld.global.u32 	%r69, [%rd26+4];
	ld.global.u32 	%r70, [%rd27+4];
	add.s32 	%r71, %r70, %r69;
	st.global.u32 	[%rd28+4], %r71;
	ld.global.u32 	%r72, [%rd26+8];
	ld.global.u32 	%r73, [%rd27+8];
	add.s32 	%r74, %r73, %r72;
	st.global.u32 	[%rd28+8], %r74;
	ld.global.u32 	%r75, [%rd26+12];
	ld.global.u32 	%r76, [%rd27+12];
	add.s32 	%r77, %r76, %r75;
	st.global.u32 	[%rd28+12], %r77;
	ld.global.u32 	%r78, [%rd26+16];
	ld.global.u32 	%r79, [%rd27+16];
	add.s32 	%r80, %r79, %r78;
	st.global.u32 	[%rd28+16], %r80;
	ld.global.u32 	%r81, [%rd26+20];
	ld.global.u32 	%r82, [%rd27+20];
	add.s32 	%r83, %r82, %r81;
	st.global.u32 	[%rd28+20], %r83;
	ld.global.u32 	%r84, [%rd26+24];
	ld.global.u32 	%r85, [%rd27+24];
	add.s32 	%r86, %r85, %r84;
	st.global.u32 	[%rd28+24], %r86;
	ld.global.u32 	%r87, [%rd26+28];
	ld.global.u32 	%r88, [%rd27+28];
	add.s32 	%r89, %r88, %r87;
	st.global.u32 	[%rd28+28], %r89;
	add.s32 	%r107, %r107, 8;
$L__BB0_7:
	setp.eq.s32 	%p6, %r7, 0;
	@%p6 bra 	$L__BB0_13;
	and.b32  	%r10, %r16, 3;
	setp.lt.u32 	%p7, %r7, 4;
	@%p7 bra 	$L__BB0_10;
	mul.wide.u32 	%rd29, %r107, 4;
	add.s64 	%rd30, %rd3, %rd29;
	ld.global.u32 	%r90, [%rd30];
	add.s64 	%rd31, %rd2, %rd29;
	ld.global.u32 	%r91, [%rd31];
	add.s32 	%r92, %r91, %r90;
	add.s64 	%rd32, %rd1, %rd29;
	st.global.u32 	[%rd32], %r92;
	ld.global.u32 	%r93, [%rd30+4];
	ld.global.u32 	%r94, [%rd31+4];
	add.s32 	%r95, %r94, %r93;
	st.global.u32 	[%rd32+4], %r95;
	ld.global.u32 	%r96, [%rd30+8];
	ld.global.u32 	%r97, [%rd31+8];
	add.s32 	%r98, %r97, %r96;
	st.global.u32 	[%rd32+8], %r98;
	ld.global.u32 	%r99, [%rd30+12];
	ld.global.u32 	%r100, [%rd31+12];
	add.s32 	%r101, %r100, %r99;
	st.global.u32 	[%rd32+12], %r101;
	add.s32 	%r107, %r107, 4;
$L__BB0_10:
	setp.eq.s32 	%p8, %r10, 0;
	@%p8 bra 	$L__BB0_13;
	mul.wide.u32 	%rd33, %r107, 4;
	add.s64 	%rd39, %rd1, %rd33;
	add.s64 	%rd38, %rd2, %rd33;
	add.s64 	%rd37, %rd3, %rd33;
	neg.s32 	%r109, %r10;
$L__BB0_12:
	.pragma "nounroll";
	ld.global.u32 	%r102, [%rd37];
	ld.global.u32 	%r103, [%rd38];
	add.s32 	%r104, %r103, %r102;
	st.global.u32 	[%rd39], %r104;
	add.s64 	%rd39, %rd39, 4;
	add.s64 	%rd38, %rd38, 4;
	add.s64 	%rd37, %rd37, 4;
	add.s32 	%r109, %r109, 1;
	setp.ne.s32 	%p9, %r109, 0;
	@%p9 bra 	$L__BB0_12;
$L__BB0_13:
	ret;

}
	// .globl	_Z12add_wthreadsPiS_S_i
.visible .entry _Z12add_wthreadsPiS_S_i(
	.param .u64 .ptr .align 1 _Z12add_wthreadsPiS_S_i_param_0,
	.param .u64 .ptr .align 1 _Z12add_wthreadsPiS_S_i_param_1,
	.param .u64 .ptr .align 1 _Z12add_wthreadsPiS_S_i_param_2,
	.param .u32 _Z12add_wthreadsPiS_S_i_param_3
)
{
	.reg .pred 	%p<3>;
	.reg .b32 	%r<10>;
	.reg .b64 	%rd<11>;

	ld.param.u64 	%rd4, [_Z12add_wthreadsPiS_S_i_param_0];
	ld.param.u64 	%rd5, [_Z12add_wthreadsPiS_S_i_param_1];
	ld.param.u64 	%rd6, [_Z12add_wthreadsPiS_S_i_param_2];
	ld.param.u32 	%r5, [_Z12add_wthreadsPiS_S_i_param_3];
	mov.u32 	%r9, %tid.x;
	setp.ge.s32 	%p1, %r9, %r5;
	@%p1 bra 	$L__BB1_3;
	mov.u32 	%r2, %ntid.x;
	cvta.to.global.u64 	%rd1, %rd4;
	cvta.to.global.u64 	%rd2, %rd5;
	cvta.to.global.u64 	%rd3, %rd6;
$L__BB1_2:
	mul.wide.s32 	%rd7, %r9, 4;
	add.s64 	%rd8, %rd1, %rd7;
	ld.global.u32 	%r6, [%rd8];
	add.s64 	%rd9, %rd2, %rd7;
	ld.global.u32 	%r7, [%rd9];
	add.s32 	%r8, %r7, %r6;
	add.s64 	%rd10, %rd3, %rd7;
	st.global.u32 	[%rd10], %r8;
	add.s32 	%r9, %r9, %r2;
	setp.lt.s32 	%p2, %r9, %r5;
	@%p2 bra 	$L__BB1_2;
$L__BB1_3:
	ret;

}
	// .globl	_Z11add_wblocksPiS_S_i
.visible .entry _Z11add_wblocksPiS_S_i(
	.param .u64 .ptr .align 1 _Z11add_wblocksPiS_S_i_param_0,
	.param .u64 .ptr .align 1 _Z11add_wblocksPiS_S_i_param_1,
	.param .u64 .ptr .align 1 _Z11add_wblocksPiS_S_i_param_2,
	.param .u32 _Z11add_wblocksPiS_S_i_param_3
)
{
	.reg .pred 	%p<3>;
	.reg .b32 	%r<10>;
	.reg .b64 	%rd<11>;

	ld.param.u64 	%rd4, [_Z11add_wblocksPiS_S_i_param_0];
	ld.param.u64 	%rd5, [_Z11add_wblocksPiS_S_i_param_1];
	ld.param.u64 	%rd6, [_Z11add_wblocksPiS_S_i_param_2];
	ld.param.u32 	%r5, [_Z11add_wblocksPiS_S_i_param_3];
	mov.u32 	%r9, %ctaid.x;
	setp.ge.s32 	%p1, %r9, %r5;
	@%p1 bra 	$L__BB2_3;
	mov.u32 	%r2, %nctaid.x;
	cvta.to.global.u64 	%rd1, %rd4;
	cvta.to.global.u64 	%rd2, %rd5;
	cvta.to.global.u64 	%rd3, %rd6;
$L__BB2_2:
	mul.wide.s32 	%rd7, %r9, 4;
	add.s64 	%rd8, %rd1, %rd7;
	ld.global.u32 	%r6, [%rd8];
	add.s64 	%rd9, %rd2, %rd7;
	ld.global.u32 	%r7, [%rd9];
	add.s32 	%r8, %r7, %r6;
	add.s64 	%rd10, %rd3, %rd7;
	st.global.u32 	[%rd10], %r8;
	add.s32 	%r9, %r9, %r2;
	setp.lt.s32 	%p2, %r9, %r5;
	@%p2 bra 	$L__BB2_2;
$L__BB2_3:
	ret;

}
	// .globl	_Z7add_wtbPiS_S_i
.visible .entry _Z7add_wtbPiS_S_i(
	.param .u64 .ptr .align 1 _Z7add_wtbPiS_S_i_param_0,
	.param .u64 .ptr .align 1 _Z7add_wtbPiS_S_i_param_1,
	.param .u64 .ptr .align 1 _Z7add_wtbPiS_S_i_param_2,
	.param .u32 _Z7add_wtbPiS_S_i_param_3
)
{
	.reg .pred 	%p<3>;
	.reg .b32 	%r<14>;
	.reg .b64 	%rd<11>;

	ld.param.u64 	%rd4, [_Z7add_wtbPiS_S_i_param_0];
	ld.param.u64 	%rd5, [_Z7add_wtbPiS_S_i_param_1];
	ld.param.u64 	%rd6, [_Z7add_wtbPiS_S_i_param_2];
	ld.param.u32 	%r6, [_Z7add_wtbPiS_S_i_param_3];
	mov.u32 	%r7, %ctaid.x;
	mov.u32 	%r1, %ntid.x;
	mov.u32 	%r8, %tid.x;
	mad.lo.s32 	%r13, %r7, %r1, %r8;
	setp.ge.s32 	%p1, %r13, %r6;
	@%p1 bra 	$L__BB3_3;
	mov.u32 	%r9, %nctaid.x;
	mul.lo.s32 	%r3, %r1, %r9;
	cvta.to.global.u64 	%rd1, %rd4;
	cvta.to.global.u64 	%rd2, %rd5;
	cvta.to.global.u64 	%rd3, %rd6;
$L__BB3_2:
	mul.wide.s32 	%rd7, %r13, 4;
	add.s64 	%rd8, %rd1, %rd7;
	ld.global.u32 	%r10, [%rd8];
	add.s64 	%rd9, %rd2, %rd7;
	ld.global.u32 	%r11, [%rd9];
	add.s32 	%r12, %r11, %r10;
	add.s64 	%rd10, %rd3, %rd7;
	st.global.u32 	[%rd10], %r12;
	add.s32 	%r13, %r13, %r3;
	setp.lt.s32 	%p2, %r13, %r6;
	@%p2 bra 	$L__BB3_2;
$L__BB3_3:
	ret;

}


// ===== COMPILED SASS (sm_100) =====

	.target	sm_100

	.elftype	@"ET_EXEC"


//--------------------- .note.nv.tkinfo           --------------------------
	.section	.note.nv.tkinfo,"",@"SHT_NOTE"
	.sectionflags	@"SHF_NOTE_NV_TKINFO"
	.tkinfo
        /*0018*/ 	.word	0x00000002
        /*0030*/ 	.string	""
        /*0030*/ 	.string	"ptxas"
        /*0030*/ 	.string	"Cuda compilation tools, release 13.0, V13.0.88"
        /*0030*/ 	.string	"Build cuda_13.0.r13.0/compiler.36424714_0"
        /*0030*/ 	.string	"-arch sm_100 -m 64 "



//--------------------- .note.nv.cuinfo           --------------------------
	.section	.note.nv.cuinfo,"",@"SHT_NOTE"
	.sectionflags	@"SHF_NOTE_NV_CUINFO"
        /*0018*/ 	.short	0x0002
        /*001a*/ 	.short	0x0064
        /*001c*/ 	.short	0x0082
	.zero		2


//--------------------- .nv.info                  --------------------------
	.section	.nv.info,"",@"SHT_CUDA_INFO"
	.align	4


	//----- nvinfo : EIATTR_REGCOUNT
	.align		4
        /*0000*/ 	.byte	0x04, 0x2f
        /*0002*/ 	.short	(.L_1 - .L_0)
	.align		4
.L_0:
        /*0004*/ 	.word	index@(_Z3addPiS_S_i)
        /*0008*/ 	.word	0x00000014


	//----- nvinfo : EIATTR_FRAME_SIZE
	.align		4
.L_1:
        /*000c*/ 	.byte	0x04, 0x11
        /*000e*/ 	.short	(.L_3 - .L_2)
	.align		4
.L_2:
        /*0010*/ 	.word	index@(_Z3addPiS_S_i)
        /*0014*/ 	.word	0x00000000


	//----- nvinfo : EIATTR_REGCOUNT
	.align		4
.L_3:
        /*0018*/ 	.byte	0x04, 0x2f
        /*001a*/ 	.short	(.L_5 - .L_4)
	.align		4
.L_4:
        /*001c*/ 	.word	index@(_Z12add_wthreadsPiS_S_i)
        /*0020*/ 	.word	0x00000014


	//----- nvinfo : EIATTR_FRAME_SIZE
	.align		4
.L_5:
        /*0024*/ 	.byte	0x04, 0x11
        /*0026*/ 	.short	(.L_7 - .L_6)
	.align		4
.L_6:
        /*0028*/ 	.word	index@(_Z12add_wthreadsPiS_S_i)
        /*002c*/ 	.word	0x00000000


	//----- nvinfo : EIATTR_REGCOUNT
	.align		4
.L_7:
        /*0030*/ 	.byte	0x04, 0x2f
        /*0032*/ 	.short	(.L_9 - .L_8)
	.align		4
.L_8:
        /*0034*/ 	.word	index@(_Z11add_wblocksPiS_S_i)
        /*0038*/ 	.word	0x00000014


	//----- nvinfo : EIATTR_FRAME_SIZE
	.align		4
.L_9:
        /*003c*/ 	.byte	0x04, 0x11
        /*003e*/ 	.short	(.L_11 - .L_10)
	.align		4
.L_10:
        /*0040*/ 	.word	index@(_Z11add_wblocksPiS_S_i)
        /*0044*/ 	.word	0x00000000


	//----- nvinfo : EIATTR_REGCOUNT
	.align		4
.L_11:
        /*0048*/ 	.byte	0x04, 0x2f
        /*004a*/ 	.short	(.L_13 - .L_12)
	.align		4
.L_12:
        /*004c*/ 	.word	index@(_Z7add_wtbPiS_S_i)
        /*0050*/ 	.word	0x00000014


	//----- nvinfo : EIATTR_FRAME_SIZE
	.align		4
.L_13:
        /*0054*/ 	.byte	0x04, 0x11
        /*0056*/ 	.short	(.L_15 - .L_14)
	.align		4
.L_14:
        /*0058*/ 	.word	index@(_Z7add_wtbPiS_S_i)
        /*005c*/ 	.word	0x00000000


	//----- nvinfo : EIATTR_MIN_STACK_SIZE
	.align		4
.L_15:
        /*0060*/ 	.byte	0x04, 0x12
        /*0062*/ 	.short	(.L_17 - .L_16)
	.align		4
.L_16:
        /*0064*/ 	.word	index@(_Z7add_wtbPiS_S_i)
        /*0068*/ 	.word	0x00000000


	//----- nvinfo : EIATTR_MIN_STACK_SIZE
	.align		4
.L_17:
        /*006c*/ 	.byte	0x04, 0x12
        /*006e*/ 	.short	(.L_19 - .L_18)
	.align		4
.L_18:
        /*0070*/ 	.word	index@(_Z11add_wblocksPiS_S_i)
        /*0074*/ 	.word	0x00000000


	//----- nvinfo : EIATTR_MIN_STACK_SIZE
	.align		4
.L_19:
        /*0078*/ 	.byte	0x04, 0x12
        /*007a*/ 	.short	(.L_21 - .L_20)
	.align		4
.L_20:
        /*007c*/ 	.word	index@(_Z12add_wthreadsPiS_S_i)
        /*0080*/ 	.word	0x00000000


	//----- nvinfo : EIATTR_MIN_STACK_SIZE
	.align		4
.L_21:
        /*0084*/ 	.byte	0x04, 0x12
        /*0086*/ 	.short	(.L_23 - .L_22)
	.align		4
.L_22:
        /*0088*/ 	.word	index@(_Z3addPiS_S_i)
        /*008c*/ 	.word	0x00000000
.L_23:


//--------------------- .nv.compat                --------------------------
	.section	.nv.compat,"",@"SHT_CUDA_COMPAT_INFO"
	.align	4
        /*0000*/ 	.byte	0x02, 0x09, 0x00, 0x00, 0x02, 0x02, 0x01, 0x00, 0x02, 0x05, 0x05, 0x00, 0x03, 0x07, 0x01, 0x01
        /*0010*/ 	.byte	0x02, 0x03, 0x00, 0x00, 0x02, 0x06, 0x01, 0x00, 0x04, 0x0b, 0x08, 0x00, 0x09, 0x00, 0x00, 0x00
        /*0020*/ 	.byte	0x00, 0x00, 0x00, 0x00


//--------------------- .nv.info._Z7add_wtbPiS_S_i --------------------------
	.section	.nv.info._Z7add_wtbPiS_S_i,"",@"SHT_CUDA_INFO"
	.sectionflags	@""
	.align	4


	//----- nvinfo : EIATTR_CUDA_API_VERSION
	.align		4
        /*0000*/ 	.byte	0x04, 0x37
        /*0002*/ 	.short	(.L_25 - .L_24)
.L_24:
        /*0004*/ 	.word	0x00000082


	//----- nvinfo : EIATTR_KPARAM_INFO
	.align		4
.L_25:
        /*0008*/ 	.byte	0x04, 0x17
        /*000a*/ 	.short	(.L_27 - .L_26)
.L_26:
        /*000c*/ 	.word	0x00000000
        /*0010*/ 	.short	0x0003
        /*0012*/ 	.short	0x0018
        /*0014*/ 	.byte	0x00, 0xf0, 0x11, 0x00


	//----- nvinfo : EIATTR_KPARAM_INFO
	.align		4
.L_27:
        /*0018*/ 	.byte	0x04, 0x17
        /*001a*/ 	.short	(.L_29 - .L_28)
.L_28:
        /*001c*/ 	.word	0x00000000
        /*0020*/ 	.short	0x0002
        /*0022*/ 	.short	0x0010
        /*0024*/ 	.byte	0x00, 0xf5, 0x21, 0x00


	//----- nvinfo : EIATTR_KPARAM_INFO
	.align		4
.L_29:
        /*0028*/ 	.byte	0x04, 0x17
        /*002a*/ 	.short	(.L_31 - .L_30)
.L_30:
        /*002c*/ 	.word	0x00000000
        /*0030*/ 	.short	0x0001
        /*0032*/ 	.short	0x0008
        /*0034*/ 	.byte	0x00, 0xf5, 0x21, 0x00


	//----- nvinfo : EIATTR_KPARAM_INFO
	.align		4
.L_31:
        /*0038*/ 	.byte	0x04, 0x17
        /*003a*/ 	.short	(.L_33 - .L_32)
.L_32:
        /*003c*/ 	.word	0x00000000
        /*0040*/ 	.short	0x0000
        /*0042*/ 	.short	0x0000
        /*0044*/ 	.byte	0x00, 0xf5, 0x21, 0x00


	//----- nvinfo : EIATTR_SPARSE_MMA_MASK
	.align		4
.L_33:
        /*0048*/ 	.byte	0x03, 0x50
        /*004a*/ 	.short	0x0000


	//----- nvinfo : EIATTR_MAXREG_COUNT
	.align		4
        /*004c*/ 	.byte	0x03, 0x1b
        /*004e*/ 	.short	0x00ff


	//----- nvinfo : EIATTR_MERCURY_ISA_VERSION
	.align		4
        /*0050*/ 	.byte	0x03, 0x5f
        /*0052*/ 	.short	0x0101


	//----- nvinfo : EIATTR_VRC_CTA_INIT_COUNT
	.align		4
        /*0054*/ 	.byte	0x02, 0x4a
	.zero		1
	.zero		1


	//----- nvinfo : EIATTR_EXIT_INSTR_OFFSETS
	.align		4
        /*0058*/ 	.byte	0x04, 0x1c
        /*005a*/ 	.short	(.L_35 - .L_34)


	//   ....[0]....
.L_34:
        /*005c*/ 	.word	0x00000070


	//   ....[1]....
        /*0060*/ 	.word	0x00000180


	//----- nvinfo : EIATTR_CRS_STACK_SIZE
	.align		4
.L_35:
        /*0064*/ 	.byte	0x04, 0x1e
        /*0066*/ 	.short	(.L_37 - .L_36)
.L_36:
        /*0068*/ 	.word	0x00000000


	//----- nvinfo : EIATTR_CBANK_PARAM_SIZE
	.align		4
.L_37:
        /*006c*/ 	.byte	0x03, 0x19
        /*006e*/ 	.short	0x001c


	//----- nvinfo : EIATTR_PARAM_CBANK
	.align		4
        /*0070*/ 	.byte	0x04, 0x0a
        /*0072*/ 	.short	(.L_39 - .L_38)
	.align		4
.L_38:
        /*0074*/ 	.word	index@(.nv.constant0._Z7add_wtbPiS_S_i)
        /*0078*/ 	.short	0x0380
        /*007a*/ 	.short	0x001c


	//----- nvinfo : EIATTR_SW_WAR
	.align		4
.L_39:
        /*007c*/ 	.byte	0x04, 0x36
        /*007e*/ 	.short	(.L_41 - .L_40)
.L_40:
        /*0080*/ 	.word	0x00000008
.L_41:


//--------------------- .nv.info._Z11add_wblocksPiS_S_i --------------------------
	.section	.nv.info._Z11add_wblocksPiS_S_i,"",@"SHT_CUDA_INFO"
	.sectionflags	@""
	.align	4


	//----- nvinfo : EIATTR_CUDA_API_VERSION
	.align		4
        /*0000*/ 	.byte	0x04, 0x37
        /*0002*/ 	.short	(.L_43 - .L_42)
.L_42:
        /*0004*/ 	.word	0x00000082


	//----- nvinfo : EIATTR_KPARAM_INFO
	.align		4
.L_43:
        /*0008*/ 	.byte	0x04, 0x17
        /*000a*/ 	.short	(.L_45 - .L_44)
.L_44:
        /*000c*/ 	.word	0x00000000
        /*0010*/ 	.short	0x0003
        /*0012*/ 	.short	0x0018
        /*0014*/ 	.byte	0x00, 0xf0, 0x11, 0x00


	//----- nvinfo : EIATTR_KPARAM_INFO
	.align		4
.L_45:
        /*0018*/ 	.byte	0x04, 0x17
        /*001a*/ 	.short	(.L_47 - .L_46)
.L_46:
        /*001c*/ 	.word	0x00000000
        /*0020*/ 	.short	0x0002
        /*0022*/ 	.short	0x0010
        /*0024*/ 	.byte	0x00, 0xf5, 0x21, 0x00


	//----- nvinfo : EIATTR_KPARAM_INFO
	.align		4
.L_47:
        /*0028*/ 	.byte	0x04, 0x17
        /*002a*/ 	.short	(.L_49 - .L_48)
.L_48:
        /*002c*/ 	.word	0x00000000
        /*0030*/ 	.short	0x0001
        /*0032*/ 	.short	0x0008
        /*0034*/ 	.byte	0x00, 0xf5, 0x21, 0x00


	//----- nvinfo : EIATTR_KPARAM_INFO
	.align		4
.L_49:
        /*0038*/ 	.byte	0x04, 0x17
        /*003a*/ 	.short	(.L_51 - .L_50)
.L_50:
        /*003c*/ 	.word	0x00000000
        /*0040*/ 	.short	0x0000
        /*0042*/ 	.short	0x0000
        /*0044*/ 	.byte	0x00, 0xf5, 0x21, 0x00


	//----- nvinfo : EIATTR_SPARSE_MMA_MASK
	.align		4
.L_51:
        /*0048*/ 	.byte	0x03, 0x50
        /*004a*/ 	.short	0x0000


	//----- nvinfo : EIATTR_MAXREG_COUNT
	.align		4
        /*004c*/ 	.byte	0x03, 0x1b
        /*004e*/ 	.short	0x00ff


	//----- nvinfo : EIATTR_MERCURY_ISA_VERSION
	.align		4
        /*0050*/ 	.byte	0x03, 0x5f
        /*0052*/ 	.short	0x0101


	//----- nvinfo : EIATTR_VRC_CTA_INIT_COUNT
	.align		4
        /*0054*/ 	.byte	0x02, 0x4a
	.zero		1
	.zero		1


	//----- nvinfo : EIATTR_EXIT_INSTR_OFFSETS
	.align		4
        /*0058*/ 	.byte	0x04, 0x1c
        /*005a*/ 	.short	(.L_53 - .L_52)


	//   ....[0]....
.L_52:
        /*005c*/ 	.word	0x00000040


	//   ....[1]....
        /*0060*/ 	.word	0x00000150


	//----- nvinfo : EIATTR_CBANK_PARAM_SIZE
	.align		4
.L_53:
        /*0064*/ 	.byte	0x03, 0x19
        /*0066*/ 	.short	0x001c


	//----- nvinfo : EIATTR_PARAM_CBANK
	.align		4
        /*0068*/ 	.byte	0x04, 0x0a
        /*006a*/ 	.short	(.L_55 - .L_54)
	.align		4
.L_54:
        /*006c*/ 	.word	index@(.nv.constant0._Z11add_wblocksPiS_S_i)
        /*0070*/ 	.short	0x0380
        /*0072*/ 	.short	0x001c


	//----- nvinfo : EIATTR_SW_WAR
	.align		4
.L_55:
        /*0074*/ 	.byte	0x04, 0x36
        /*0076*/ 	.short	(.L_57 - .L_56)
.L_56:
        /*0078*/ 	.word	0x00000008
.L_57:


//--------------------- .nv.info._Z12add_wthreadsPiS_S_i --------------------------
	.section	.nv.info._Z12add_wthreadsPiS_S_i,"",@"SHT_CUDA_INFO"
	.sectionflags	@""
	.align	4


	//----- nvinfo : EIATTR_CUDA_API_VERSION
	.align		4
        /*0000*/ 	.byte	0x04, 0x37
        /*0002*/ 	.short	(.L_59 - .L_58)
.L_58:
        /*0004*/ 	.word	0x00000082


	//----- nvinfo : EIATTR_KPARAM_INFO
	.align		4
.L_59:
        /*0008*/ 	.byte	0x04, 0x17
        /*000a*/ 	.short	(.L_61 - .L_60)
.L_60:
        /*000c*/ 	.word	0x00000000
        /*0010*/ 	.short	0x0003
        /*0012*/ 	.short	0x0018
        /*0014*/ 	.byte	0x00, 0xf0, 0x11, 0x00


	//----- nvinfo : EIATTR_KPARAM_INFO
	.align		4
.L_61:
        /*0018*/ 	.byte	0x04, 0x17
        /*001a*/ 	.short	(.L_63 - .L_62)
.L_62:
        /*001c*/ 	.word	0x00000000
        /*0020*/ 	.short	0x0002
        /*0022*/ 	.short	0x0010
        /*0024*/ 	.byte	0x00, 0xf5, 0x21, 0x00


	//----- nvinfo : EIATTR_KPARAM_INFO
	.align		4
.L_63:
        /*0028*/ 	.byte	0x04, 0x17
        /*002a*/ 	.short	(.L_65 - .L_64)
.L_64:
        /*002c*/ 	.word	0x00000000
        /*0030*/ 	.short	0x0001
        /*0032*/ 	.short	0x0008
        /*0034*/ 	.byte	0x00, 0xf5, 0x21, 0x00


	//----- nvinfo : EIATTR_KPARAM_INFO
	.align		4
.L_65:
        /*0038*/ 	.byte	0x04, 0x17
        /*003a*/ 	.short	(.L_67 - .L_66)
.L_66:
        /*003c*/ 	.word	0x00000000
        /*0040*/ 	.short	0x0000
        /*0042*/ 	.short	0x0000
        /*0044*/ 	.byte	0x00, 0xf5, 0x21, 0x00


	//----- nvinfo : EIATTR_SPARSE_MMA_MASK
	.align		4
.L_67:
        /*0048*/ 	.byte	0x03, 0x50
        /*004a*/ 	.short	0x0000


	//----- nvinfo : EIATTR_MAXREG_COUNT
	.align		4
        /*004c*/ 	.byte	0x03, 0x1b
        /*004e*/ 	.short	0x00ff


	//----- nvinfo : EIATTR_MERCURY_ISA_VERSION
	.align		4
        /*0050*/ 	.byte	0x03, 0x5f
        /*0052*/ 	.short	0x0101


	//----- nvinfo : EIATTR_VRC_CTA_INIT_COUNT
	.align		4
        /*0054*/ 	.byte	0x02, 0x4a
	.zero		1
	.zero		1


	//----- nvinfo : EIATTR_EXIT_INSTR_OFFSETS
	.align		4
        /*0058*/ 	.byte	0x04, 0x1c
        /*005a*/ 	.short	(.L_69 - .L_68)


	//   ....[0]....
.L_68:
        /*005c*/ 	.word	0x00000040


	//   ....[1]....
        /*0060*/ 	.word	0x00000140


	//----- nvinfo : EIATTR_CRS_STACK_SIZE
	.align		4
.L_69:
        /*0064*/ 	.byte	0x04, 0x1e
        /*0066*/ 	.short	(.L_71 - .L_70)
.L_70:
        /*0068*/ 	.word	0x00000000


	//----- nvinfo : EIATTR_CBANK_PARAM_SIZE
	.align		4
.L_71:
        /*006c*/ 	.byte	0x03, 0x19
        /*006e*/ 	.short	0x001c


	//----- nvinfo : EIATTR_PARAM_CBANK
	.align		4
        /*0070*/ 	.byte	0x04, 0x0a
        /*0072*/ 	.short	(.L_73 - .L_72)
	.align		4
.L_72:
        /*0074*/ 	.word	index@(.nv.constant0._Z12add_wthreadsPiS_S_i)
        /*0078*/ 	.short	0x0380
        /*007a*/ 	.short	0x001c


	//----- nvinfo : EIATTR_SW_WAR
	.align		4
.L_73:
        /*007c*/ 	.byte	0x04, 0x36
        /*007e*/ 	.short	(.L_75 - .L_74)
.L_74:
        /*0080*/ 	.word	0x00000008
.L_75:


//--------------------- .nv.info._Z3addPiS_S_i    --------------------------
	.section	.nv.info._Z3addPiS_S_i,"",@"SHT_CUDA_INFO"
	.sectionflags	@""
	.align	4


	//----- nvinfo : EIATTR_CUDA_API_VERSION
	.align		4
        /*0000*/ 	.byte	0x04, 0x37
        /*0002*/ 	.short	(.L_77 - .L_76)
.L_76:
        /*0004*/ 	.word	0x00000082


	//----- nvinfo : EIATTR_KPARAM_INFO
	.align		4
.L_77:
        /*0008*/ 	.byte	0x04, 0x17
        /*000a*/ 	.short	(.L_79 - .L_78)
.L_78:
        /*000c*/ 	.word	0x00000000
        /*0010*/ 	.short	0x0003
        /*0012*/ 	.short	0x0018
        /*0014*/ 	.byte	0x00, 0xf0, 0x11, 0x00


	//----- nvinfo : EIATTR_KPARAM_INFO
	.align		4
.L_79:
        /*0018*/ 	.byte	0x04, 0x17
        /*001a*/ 	.short	(.L_81 - .L_80)
.L_80:
        /*001c*/ 	.word	0x00000000
        /*0020*/ 	.short	0x0002
        /*0022*/ 	.short	0x0010
        /*0024*/ 	.byte	0x00, 0xf5, 0x21, 0x00


	//----- nvinfo : EIATTR_KPARAM_INFO
	.align		4
.L_81:
        /*0028*/ 	.byte	0x04, 0x17
        /*002a*/ 	.short	(.L_83 - .L_82)
.L_82:
        /*002c*/ 	.word	0x00000000
        /*0030*/ 	.short	0x0001
        /*0032*/ 	.short	0x0008
        /*0034*/ 	.byte	0x00, 0xf5, 0x21, 0x00


	//----- nvinfo : EIATTR_KPARAM_INFO
	.align		4
.L_83:
        /*0038*/ 	.byte	0x04, 0x17
        /*003a*/ 	.short	(.L_85 - .L_84)
.L_84:
        /*003c*/ 	.word	0x00000000
        /*0040*/ 	.short	0x0000
        /*0042*/ 	.short	0x0000
        /*0044*/ 	.byte	0x00, 0xf5, 0x21, 0x00


	//----- nvinfo : EIATTR_SPARSE_MMA_MASK
	.align		4
.L_85:
        /*0048*/ 	.byte	0x03, 0x50
        /*004a*/ 	.short	0x0000


	//----- nvinfo : EIATTR_MAXREG_COUNT
	.align		4
        /*004c*/ 	.byte	0x03, 0x1b
        /*004e*/ 	.short	0x00ff


	//----- nvinfo : EIATTR_MERCURY_ISA_VERSION
	.align		4
        /*0050*/ 	.byte	0x03, 0x5f
        /*0052*/ 	.short	0x0101


	//----- nvinfo : EIATTR_VRC_CTA_INIT_COUNT
	.align		4
        /*0054*/ 	.byte	0x02, 0x4a
	.zero		1
	.zero		1


	//----- nvinfo : EIATTR_EXIT_INSTR_OFFSETS
	.align		4
        /*0058*/ 	.byte	0x04, 0x1c
        /*005a*/ 	.short	(.L_87 - .L_86)


	//   ....[0]....
.L_86:
        /*005c*/ 	.word	0x00000030


	//   ....[1]....
        /*0060*/ 	.word	0x00000680


	//   ....[2]....
        /*0064*/ 	.word	0x00000940


	//   ....[3]....
        /*0068*/ 	.word	0x00000b00


	//   ....[4]....
        /*006c*/ 	.word	0x00000ce0


	//----- nvinfo : EIATTR_CBANK_PARAM_SIZE
	.align		4
.L_87:
        /*0070*/ 	.byte	0x03, 0x19
        /*0072*/ 	.short	0x001c


	//----- nvinfo : EIATTR_PARAM_CBANK
	.align		4
        /*0074*/ 	.byte	0x04, 0x0a
        /*0076*/ 	.short	(.L_89 - .L_88)
	.align		4
.L_88:
        /*0078*/ 	.word	index@(.nv.constant0._Z3addPiS_S_i)
        /*007c*/ 	.short	0x0380
        /*007e*/ 	.short	0x001c


	//----- nvinfo : EIATTR_SW_WAR
	.align		4
.L_89:
        /*0080*/ 	.byte	0x04, 0x36
        /*0082*/ 	.short	(.L_91 - .L_90)
.L_90:
        /*0084*/ 	.word	0x00000008
.L_91:


//--------------------- .nv.callgraph             --------------------------
	.section	.nv.callgraph,"",@"SHT_CUDA_CALLGRAPH"
	.align	4
	.sectionentsize	8
	.align		4
        /*0000*/ 	.word	0x00000000
	.align		4
        /*0004*/ 	.word	0xffffffff
	.align		4
        /*0008*/ 	.word	0x00000000
	.align		4
        /*000c*/ 	.word	0xfffffffe
	.align		4
        /*0010*/ 	.word	0x00000000
	.align		4
        /*0014*/ 	.word	0xfffffffd
	.align		4
        /*0018*/ 	.word	0x00000000
	.align		4
        /*001c*/ 	.word	0xfffffffc


//--------------------- .text._Z7add_wtbPiS_S_i   --------------------------
	.section	.text._Z7add_wtbPiS_S_i,"ax",@progbits
	.align	128
        .global         _Z7add_wtbPiS_S_i
        .type           _Z7add_wtbPiS_S_i,@function
        .size           _Z7add_wtbPiS_S_i,(.L_x_12 - _Z7add_wtbPiS_S_i)
        .other          _Z7add_wtbPiS_S_i,@"STO_CUDA_ENTRY STV_DEFAULT"
_Z7add_wtbPiS_S_i:
.text._Z7add_wtbPiS_S_i:
[----:B------:R-:W-:Y:S01]  /*0000*/  LDC R1, c[0x0][0x37c] ;  /* 0x0000df00ff017b82 */ /* 0x000fe20000000800 */
[----:B------:R-:W0:Y:S07]  /*0010*/  S2R R0, SR_TID.X ;  /* 0x0000000000007919 */ /* 0x000e2e0000002100 */
[----:B------:R-:W0:Y:S01]  /*0020*/  S2UR UR4, SR_CTAID.X ;  /* 0x00000000000479c3 */ /* 0x000e220000002500 */
[----:B------:R-:W1:Y:S07]  /*0030*/  LDCU UR5, c[0x0][0x398] ;  /* 0x00007300ff0577ac */ /* 0x000e6e0008000800 */
[----:B------:R-:W0:Y:S02]  /*0040*/  LDC R15, c[0x0][0x360] ;  /* 0x0000d800ff0f7b82 */ /* 0x000e240000000800 */
[----:B0-----:R-:W-:-:S05]  /*0050*/  IMAD R0, R15, UR4, R0 ;  /* 0x000000040f007c24 */ /* 0x001fca000f8e0200 */
[----:B-1----:R-:W-:-:S13]  /*0060*/  ISETP.GE.AND P0, PT, R0, UR5, PT ;  /* 0x0000000500007c0c */ /* 0x002fda000bf06270 */
[----:B------:R-:W-:Y:S05]  /*0070*/  @P0 EXIT ;  /* 0x000000000000094d */ /* 0x000fea0003800000 */
[----:B------:R-:W0:Y:S01]  /*0080*/  LDC.64 R12, c[0x0][0x390] ;  /* 0x0000e400ff0c7b82 */ /* 0x000e220000000a00 */
[----:B------:R-:W1:Y:S01]  /*0090*/  LDCU UR4, c[0x0][0x370] ;  /* 0x00006e00ff0477ac */ /* 0x000e620008000800 */
[----:B------:R-:W2:Y:S06]  /*00a0*/  LDCU.64 UR6, c[0x0][0x358] ;  /* 0x00006b00ff0677ac */ /* 0x000eac0008000a00 */
[----:B------:R-:W3:Y:S08]  /*00b0*/  LDC.64 R8, c[0x0][0x380] ;  /* 0x0000e000ff087b82 */ /* 0x000ef00000000a00 */
[----:B------:R-:W4:Y:S01]  /*00c0*/  LDC.64 R10, c[0x0][0x388] ;  /* 0x0000e200ff0a7b82 */ /* 0x000f220000000a00 */
[----:B-1----:R-:W-:-:S07]  /*00d0*/  IMAD R15, R15, UR4, RZ ;  /* 0x000000040f0f7c24 */ /* 0x002fce000f8e02ff */
.L_x_0:
[----:B---3--:R-:W-:-:S04]  /*00e0*/  IMAD.WIDE R2, R0, 0x4, R8 ;  /* 0x0000000400027825 */ /* 0x008fc800078e0208 */
[C---:B----4-:R-:W-:Y:S02]  /*00f0*/  IMAD.WIDE R4, R0.reuse, 0x4, R10 ;  /* 0x0000000400047825 */ /* 0x050fe400078e020a */
[----:B--2---:R-:W2:Y:S04]  /*0100*/  LDG.E R2, desc[UR6][R2.64] ;  /* 0x0000000602027981 */ /* 0x004ea8000c1e1900 */
[----:B------:R-:W2:Y:S01]  /*0110*/  LDG.E R5, desc[UR6][R4.64] ;  /* 0x0000000604057981 */ /* 0x000ea2000c1e1900 */
[----:B01----:R-:W-:Y:S01]  /*0120*/  IMAD.WIDE R6, R0, 0x4, R12 ;  /* 0x0000000400067825 */ /* 0x003fe200078e020c */
[----:B------:R-:W-:-:S04]  /*0130*/  IADD3 R0, PT, PT, R15, R0, RZ ;  /* 0x000000000f007210 */ /* 0x000fc80007ffe0ff */
[----:B------:R-:W-:Y:S02]  /*0140*/  ISETP.GE.AND P0, PT, R0, UR5, PT ;  /* 0x0000000500007c0c */ /* 0x000fe4000bf06270 */
[----:B--2---:R-:W-:-:S05]  /*0150*/  IADD3 R17, PT, PT, R2, R5, RZ ;  /* 0x0000000502117210 */ /* 0x004fca0007ffe0ff */
[----:B------:R1:W-:Y:S06]  /*0160*/  STG.E desc[UR6][R6.64], R17 ;  /* 0x0000001106007986 */ /* 0x0003ec000c101906 */
[----:B------:R-:W-:Y:S05]  /*0170*/  @!P0 BRA `(.L_x_0) ;  /* 0xfffffffc00d88947 */ /* 0x000fea000383ffff */
[----:B------:R-:W-:Y:S05]  /*0180*/  EXIT ;  /* 0x000000000000794d */ /* 0x000fea0003800000 */
.L_x_1:
[----:B------:R-:W-:-:S00]  /*0190*/  BRA `(.L_x_1) ;  /* 0xfffffffc00fc7947 */ /* 0x000fc0000383ffff */
[----:B------:R-:W-:-:S00]  /*01a0*/  NOP ;  /* 0x0000000000007918 */ /* 0x000fc00000000000 */
        /* <DEDUP_REMOVED lines=13> */
.L_x_12:


//--------------------- .text._Z11add_wblocksPiS_S_i --------------------------
	.section	.text._Z11add_wblocksPiS_S_i,"ax",@progbits
	.align	128
        .global         _Z11add_wblocksPiS_S_i
        .type           _Z11add_wblocksPiS_S_i,@function
        .size           _Z11add_wblocksPiS_S_i,(.L_x_13 - _Z11add_wblocksPiS_S_i)
        .other          _Z11add_wblocksPiS_S_i,@"STO_CUDA_ENTRY STV_DEFAULT"
_Z11add_wblocksPiS_S_i:
.text._Z11add_wblocksPiS_S_i:
[----:B------:R-:W-:Y:S08]  /*0000*/  LDC R1, c[0x0][0x37c] ;  /* 0x0000df00ff017b82 */ /* 0x000ff00000000800 */
[----:B------:R-:W0:Y:S08]  /*0010*/  S2UR UR4, SR_CTAID.X ;  /* 0x00000000000479c3 */ /* 0x000e300000002500 */
[----:B------:R-:W0:Y:S02]  /*0020*/  LDC R14, c[0x0][0x398] ;  /* 0x0000e600ff0e7b82 */ /* 0x000e240000000800 */
[----:B0-----:R-:W-:-:S13]  /*0030*/  ISETP.LE.AND P0, PT, R14, UR4, PT ;  /* 0x000000040e007c0c */ /* 0x001fda000bf03270 */
[----:B------:R-:W-:Y:S05]  /*0040*/  @P0 EXIT ;  /* 0x000000000000094d */ /* 0x000fea0003800000 */
[----:B------:R-:W0:Y:S01]  /*0050*/  LDC R0, c[0x0][0x370] ;  /* 0x0000dc00ff007b82 */ /* 0x000e220000000800 */
[----:B------:R-:W-:Y:S01]  /*0060*/  MOV R15, UR4 ;  /* 0x00000004000f7c02 */ /* 0x000fe20008000f00 */
[----:B------:R-:W1:Y:S06]  /*0070*/  LDCU.64 UR6, c[0x0][0x358] ;  /* 0x00006b00ff0677ac */ /* 0x000e6c0008000a00 */
[----:B------:R-:W2:Y:S08]  /*0080*/  LDC.64 R12, c[0x0][0x390] ;  /* 0x0000e400ff0c7b82 */ /* 0x000eb00000000a00 */
[----:B------:R-:W3:Y:S08]  /*0090*/  LDC.64 R8, c[0x0][0x380] ;  /* 0x0000e000ff087b82 */ /* 0x000ef00000000a00 */
[----:B-1----:R-:W4:Y:S02]  /*00a0*/  LDC.64 R10, c[0x0][0x388] ;  /* 0x0000e200ff0a7b82 */ /* 0x002f240000000a00 */
.L_x_2:
[----:B---3--:R-:W-:-:S04]  /*00b0*/  IMAD.WIDE R2, R15, 0x4, R8 ;  /* 0x000000040f027825 */ /* 0x008fc800078e0208 */
[C---:B----4-:R-:W-:Y:S02]  /*00c0*/  IMAD.WIDE R4, R15.reuse, 0x4, R10 ;  /* 0x000000040f047825 */ /* 0x050fe400078e020a */
[----:B------:R-:W3:Y:S04]  /*00d0*/  LDG.E R2, desc[UR6][R2.64] ;  /* 0x0000000602027981 */ /* 0x000ee8000c1e1900 */
[----:B------:R-:W3:Y:S01]  /*00e0*/  LDG.E R5, desc[UR6][R4.64] ;  /* 0x0000000604057981 */ /* 0x000ee2000c1e1900 */
[----:B-12---:R-:W-:Y:S01]  /*00f0*/  IMAD.WIDE R6, R15, 0x4, R12 ;  /* 0x000000040f067825 */ /* 0x006fe200078e020c */
[----:B0-----:R-:W-:-:S04]  /*0100*/  IADD3 R15, PT, PT, R0, R15, RZ ;  /* 0x0000000f000f7210 */ /* 0x001fc80007ffe0ff */
[----:B------:R-:W-:Y:S02]  /*0110*/  ISETP.GE.AND P0, PT, R15, R14, PT ;  /* 0x0000000e0f00720c */ /* 0x000fe40003f06270 */
[----:B---3--:R-:W-:-:S05]  /*0120*/  IADD3 R17, PT, PT, R2, R5, RZ ;  /* 0x0000000502117210 */ /* 0x008fca0007ffe0ff */
[----:B------:R1:W-:Y:S06]  /*0130*/  STG.E desc[UR6][R6.64], R17 ;  /* 0x0000001106007986 */ /* 0x0003ec000c101906 */
[----:B------:R-:W-:Y:S05]  /*0140*/  @!P0 BRA `(.L_x_2) ;  /* 0xfffffffc00d88947 */ /* 0x000fea000383ffff */
[----:B------:R-:W-:Y:S05]  /*0150*/  EXIT ;  /* 0x000000000000794d */ /* 0x000fea0003800000 */
.L_x_3:
        /* <DEDUP_REMOVED lines=10> */
.L_x_13:


//--------------------- .text._Z12add_wthreadsPiS_S_i --------------------------
	.section	.text._Z12add_wthreadsPiS_S_i,"ax",@progbits
	.align	128
        .global         _Z12add_wthreadsPiS_S_i
        .type           _Z12add_wthreadsPiS_S_i,@function
        .size           _Z12add_wthreadsPiS_S_i,(.L_x_14 - _Z12add_wthreadsPiS_S_i)
        .other          _Z12add_wthreadsPiS_S_i,@"STO_CUDA_ENTRY STV_DEFAULT"
_Z12add_wthreadsPiS_S_i:
.text._Z12add_wthreadsPiS_S_i:
[----:B------:R-:W-:Y:S01]  /*0000*/  LDC R1, c[0x0][0x37c] ;  /* 0x0000df00ff017b82 */ /* 0x000fe20000000800 */
[----:B------:R-:W0:Y:S01]  /*0010*/  S2R R15, SR_TID.X ;  /* 0x00000000000f7919 */ /* 0x000e220000002100 */
[----:B------:R-:W0:Y:S02]  /*0020*/  LDCU UR5, c[0x0][0x398] ;  /* 0x00007300ff0577ac */ /* 0x000e240008000800 */
[----:B0-----:R-:W-:-:S13]  /*0030*/  ISETP.GE.AND P0, PT, R15, UR5, PT ;  /* 0x000000050f007c0c */ /* 0x001fda000bf06270 */
[----:B------:R-:W-:Y:S05]  /*0040*/  @P0 EXIT ;  /* 0x000000000000094d */ /* 0x000fea0003800000 */
[----:B------:R-:W0:Y:S01]  /*0050*/  LDC.64 R12, c[0x0][0x390] ;  /* 0x0000e400ff0c7b82 */ /* 0x000e220000000a00 */
[----:B------:R-:W1:Y:S01]  /*0060*/  LDCU UR4, c[0x0][0x360] ;  /* 0x00006c00ff0477ac */ /* 0x000e620008000800 */
[----:B------:R-:W2:Y:S06]  /*0070*/  LDCU.64 UR6, c[0x0][0x358] ;  /* 0x00006b00ff0677ac */ /* 0x000eac0008000a00 */
[----:B------:R-:W3:Y:S08]  /*0080*/  LDC.64 R8, c[0x0][0x380] ;  /* 0x0000e000ff087b82 */ /* 0x000ef00000000a00 */
[----:B------:R-:W4:Y:S02]  /*0090*/  LDC.64 R10, c[0x0][0x388] ;  /* 0x0000e200ff0a7b82 */ /* 0x000f240000000a00 */
.L_x_4:
[----:B---3--:R-:W-:-:S04]  /*00a0*/  IMAD.WIDE R2, R15, 0x4, R8 ;  /* 0x000000040f027825 */ /* 0x008fc800078e0208 */
[C---:B----4-:R-:W-:Y:S02]  /*00b0*/  IMAD.WIDE R4, R15.reuse, 0x4, R10 ;  /* 0x000000040f047825 */ /* 0x050fe400078e020a */
[----:B--2---:R-:W2:Y:S04]  /*00c0*/  LDG.E R2, desc[UR6][R2.64] ;  /* 0x0000000602027981 */ /* 0x004ea8000c1e1900 */
[----:B------:R-:W2:Y:S01]  /*00d0*/  LDG.E R5, desc[UR6][R4.64] ;  /* 0x0000000604057981 */ /* 0x000ea2000c1e1900 */
[C---:B0-----:R-:W-:Y:S01]  /*00e0*/  IMAD.WIDE R6, R15.reuse, 0x4, R12 ;  /* 0x000000040f067825 */ /* 0x041fe200078e020c */
[----:B-1----:R-:W-:-:S04]  /*00f0*/  IADD3 R15, PT, PT, R15, UR4, RZ ;  /* 0x000000040f0f7c10 */ /* 0x002fc8000fffe0ff */
[----:B------:R-:W-:Y:S02]  /*0100*/  ISETP.GE.AND P0, PT, R15, UR5, PT ;  /* 0x000000050f007c0c */ /* 0x000fe4000bf06270 */
[----:B--2---:R-:W-:-:S05]  /*0110*/  IADD3 R17, PT, PT, R2, R5, RZ ;  /* 0x0000000502117210 */ /* 0x004fca0007ffe0ff */
[----:B------:R0:W-:Y:S06]  /*0120*/  STG.E desc[UR6][R6.64], R17 ;  /* 0x0000001106007986 */ /* 0x0001ec000c101906 */
[----:B------:R-:W-:Y:S05]  /*0130*/  @!P0 BRA `(.L_x_4) ;  /* 0xfffffffc00d88947 */ /* 0x000fea000383ffff */
[----:B------:R-:W-:Y:S05]  /*0140*/  EXIT ;  /* 0x000000000000794d */ /* 0x000fea0003800000 */
.L_x_5:
        /* <DEDUP_REMOVED lines=11> */
.L_x_14:


//--------------------- .text._Z3addPiS_S_i       --------------------------
	.section	.text._Z3addPiS_S_i,"ax",@progbits
	.align	128
        .global         _Z3addPiS_S_i
        .type           _Z3addPiS_S_i,@function
        .size           _Z3addPiS_S_i,(.L_x_15 - _Z3addPiS_S_i)
        .other          _Z3addPiS_S_i,@"STO_CUDA_ENTRY STV_DEFAULT"
_Z3addPiS_S_i:
.text._Z3addPiS_S_i:
[----:B------:R-:W-:Y:S08]  /*0000*/  LDC R1, c[0x0][0x37c] ;  /* 0x0000df00ff017b82 */ /* 0x000ff00000000800 */
[----:B------:R-:W0:Y:S02]  /*0010*/  LDC R2, c[0x0][0x398] ;  /* 0x0000e600ff027b82 */ /* 0x000e240000000800 */
[----:B0-----:R-:W-:-:S13]  /*0020*/  ISETP.GE.AND P0, PT, R2, 0x1, PT ;  /* 0x000000010200780c */ /* 0x001fda0003f06270 */
[----:B------:R-:W-:Y:S05]  /*0030*/  @!P0 EXIT ;  /* 0x000000000000894d */ /* 0x000fea0003800000 */
[C---:B------:R-:W-:Y:S01]  /*0040*/  ISETP.GE.U32.AND P1, PT, R2.reuse, 0x10, PT ;  /* 0x000000100200780c */ /* 0x040fe20003f26070 */
[----:B------:R-:W0:Y:S01]  /*0050*/  LDCU.64 UR12, c[0x0][0x358] ;  /* 0x00006b00ff0c77ac */ /* 0x000e220008000a00 */
[----:B------:R-:W-:Y:S01]  /*0060*/  LOP3.LUT R12, R2, 0xf, RZ, 0xc0, !PT ;  /* 0x0000000f020c7812 */ /* 0x000fe200078ec0ff */
[----:B------:R-:W-:-:S03]  /*0070*/  IMAD.MOV.U32 R0, RZ, RZ, RZ ;  /* 0x000000ffff007224 */ /* 0x000fc600078e00ff */
[----:B------:R-:W-:-:S07]  /*0080*/  ISETP.NE.AND P0, PT, R12, RZ, PT ;  /* 0x000000ff0c00720c */ /* 0x000fce0003f05270 */
[----:B------:R-:W-:Y:S06]  /*0090*/  @!P1 BRA `(.L_x_6) ;  /* 0x0000000400789947 */ /* 0x000fec0003800000 */
[----:B------:R-:W1:Y:S01]  /*00a0*/  LDCU.128 UR4, c[0x0][0x380] ;  /* 0x00007000ff0477ac */ /* 0x000e620008000c00 */
[----:B------:R-:W-:Y:S01]  /*00b0*/  LOP3.LUT R0, R2, 0x7ffffff0, RZ, 0xc0, !PT ;  /* 0x7ffffff002007812 */ /* 0x000fe200078ec0ff */
[----:B------:R-:W2:Y:S04]  /*00c0*/  LDCU.64 UR10, c[0x0][0x390] ;  /* 0x00007200ff0a77ac */ /* 0x000ea80008000a00 */
[----:B------:R-:W-:Y:S01]  /*00d0*/  IMAD.MOV R3, RZ, RZ, -R0 ;  /* 0x000000ffff037224 */ /* 0x000fe200078e0a00 */
[----:B-1----:R-:W-:Y:S02]  /*00e0*/  UIADD3 UR8, UP0, UPT, UR4, 0x20, URZ ;  /* 0x0000002004087890 */ /* 0x002fe4000ff1e0ff */
[----:B------:R-:W-:Y:S02]  /*00f0*/  UIADD3 UR6, UP1, UPT, UR6, 0x20, URZ ;  /* 0x0000002006067890 */ /* 0x000fe4000ff3e0ff */
[----:B--2---:R-:W-:-:S02]  /*0100*/  UIADD3 UR4, UP2, UPT, UR10, 0x20, URZ ;  /* 0x000000200a047890 */ /* 0x004fc4000ff5e0ff */
[----:B------:R-:W-:Y:S01]  /*0110*/  UIADD3.X UR9, UPT, UPT, URZ, UR5, URZ, UP0, !UPT ;  /* 0x00000005ff097290 */ /* 0x000fe200087fe4ff */
[----:B------:R-:W-:Y:S01]  /*0120*/  MOV R16, UR8 ;  /* 0x0000000800107c02 */ /* 0x000fe20008000f00 */
[----:B------:R-:W-:Y:S01]  /*0130*/  UIADD3.X UR7, UPT, UPT, URZ, UR7, URZ, UP1, !UPT ;  /* 0x00000007ff077290 */ /* 0x000fe20008ffe4ff */
[----:B------:R-:W-:Y:S01]  /*0140*/  IMAD.U32 R11, RZ, RZ, UR6 ;  /* 0x00000006ff0b7e24 */ /* 0x000fe2000f8e00ff */
[----:B------:R-:W-:Y:S01]  /*0150*/  UIADD3.X UR5, UPT, UPT, URZ, UR11, URZ, UP2, !UPT ;  /* 0x0000000bff057290 */ /* 0x000fe200097fe4ff */
[----:B------:R-:W-:Y:S01]  /*0160*/  IMAD.U32 R10, RZ, RZ, UR4 ;  /* 0x00000004ff0a7e24 */ /* 0x000fe2000f8e00ff */
[----:B------:R-:W-:Y:S02]  /*0170*/  MOV R5, UR9 ;  /* 0x0000000900057c02 */ /* 0x000fe40008000f00 */
[----:B------:R-:W-:Y:S02]  /*0180*/  IMAD.U32 R14, RZ, RZ, UR7 ;  /* 0x00000007ff0e7e24 */ /* 0x000fe4000f8e00ff */
[----:B------:R-:W-:-:S07]  /*0190*/  IMAD.U32 R13, RZ, RZ, UR5 ;  /* 0x00000005ff0d7e24 */ /* 0x000fce000f8e00ff */
.L_x_7:
[----:B------:R-:W-:Y:S01]  /*01a0*/  MOV R4, R16 ;  /* 0x0000001000047202 */ /* 0x000fe20000000f00 */
[----:B------:R-:W-:Y:S02]  /*01b0*/  IMAD.MOV.U32 R6, RZ, RZ, R11 ;  /* 0x000000ffff067224 */ /* 0x000fe400078e000b */
[----:B------:R-:W-:Y:S02]  /*01c0*/  IMAD.MOV.U32 R7, RZ, RZ, R14 ;  /* 0x000000ffff077224 */ /* 0x000fe400078e000e */
[----:B0-2---:R-:W2:Y:S04]  /*01d0*/  LDG.E R8, desc[UR12][R4.64+-0x20] ;  /* 0xffffe00c04087981 */ /* 0x005ea8000c1e1900 */
[----:B------:R-:W2:Y:S02]  /*01e0*/  LDG.E R9, desc[UR12][R6.64+-0x20] ;  /* 0xffffe00c06097981 */ /* 0x000ea4000c1e1900 */
[----:B--2---:R-:W-:Y:S01]  /*01f0*/  IADD3 R11, PT, PT, R8, R9, RZ ;  /* 0x00000009080b7210 */ /* 0x004fe20007ffe0ff */
[----:B------:R-:W-:-:S02]  /*0200*/  IMAD.MOV.U32 R8, RZ, RZ, R10 ;  /* 0x000000ffff087224 */ /* 0x000fc400078e000a */
[----:B------:R-:W-:-:S05]  /*0210*/  IMAD.MOV.U32 R9, RZ, RZ, R13 ;  /* 0x000000ffff097224 */ /* 0x000fca00078e000d */
[----:B------:R0:W-:Y:S04]  /*0220*/  STG.E desc[UR12][R8.64+-0x20], R11 ;  /* 0xffffe00b08007986 */ /* 0x0001e8000c10190c */
[----:B------:R-:W2:Y:S04]  /*0230*/  LDG.E R10, desc[UR12][R4.64+-0x1c] ;  /* 0xffffe40c040a7981 */ /* 0x000ea8000c1e1900 */
[----:B------:R-:W2:Y:S02]  /*0240*/  LDG.E R13, desc[UR12][R6.64+-0x1c] ;  /* 0xffffe40c060d7981 */ /* 0x000ea4000c1e1900 */
[----:B--2---:R-:W-:-:S05]  /*0250*/  IADD3 R13, PT, PT, R10, R13, RZ ;  /* 0x0000000d0a0d7210 */ /* 0x004fca0007ffe0ff */
[----:B------:R1:W-:Y:S04]  /*0260*/  STG.E desc[UR12][R8.64+-0x1c], R13 ;  /* 0xffffe40d08007986 */ /* 0x0003e8000c10190c */
[----:B------:R-:W2:Y:S04]  /*0270*/  LDG.E R10, desc[UR12][R4.64+-0x18] ;  /* 0xffffe80c040a7981 */ /* 0x000ea8000c1e1900 */
[----:B------:R-:W2:Y:S02]  /*0280*/  LDG.E R15, desc[UR12][R6.64+-0x18] ;  /* 0xffffe80c060f7981 */ /* 0x000ea4000c1e1900 */
[----:B--2---:R-:W-:-:S05]  /*0290*/  IMAD.IADD R15, R10, 0x1, R15 ;  /* 0x000000010a0f7824 */ /* 0x004fca00078e020f */
[----:B------:R2:W-:Y:S04]  /*02a0*/  STG.E desc[UR12][R8.64+-0x18], R15 ;  /* 0xffffe80f08007986 */ /* 0x0005e8000c10190c */
[----:B------:R-:W3:Y:S04]  /*02b0*/  LDG.E R10, desc[UR12][R4.64+-0x14] ;  /* 0xffffec0c040a7981 */ /* 0x000ee8000c1e1900 */
[----:B------:R-:W3:Y:S02]  /*02c0*/  LDG.E R17, desc[UR12][R6.64+-0x14] ;  /* 0xffffec0c06117981 */ /* 0x000ee4000c1e1900 */
[----:B---3--:R-:W-:-:S05]  /*02d0*/  IMAD.IADD R17, R10, 0x1, R17 ;  /* 0x000000010a117824 */ /* 0x008fca00078e0211 */
[----:B------:R3:W-:Y:S04]  /*02e0*/  STG.E desc[UR12][R8.64+-0x14], R17 ;  /* 0xffffec1108007986 */ /* 0x0007e8000c10190c */
[----:B------:R-:W4:Y:S04]  /*02f0*/  LDG.E R10, desc[UR12][R4.64+-0x10] ;  /* 0xfffff00c040a7981 */ /* 0x000f28000c1e1900 */
[----:B0-----:R-:W4:Y:S02]  /*0300*/  LDG.E R11, desc[UR12][R6.64+-0x10] ;  /* 0xfffff00c060b7981 */ /* 0x001f24000c1e1900 */
[----:B----4-:R-:W-:-:S05]  /*0310*/  IADD3 R11, PT, PT, R10, R11, RZ ;  /* 0x0000000b0a0b7210 */ /* 0x010fca0007ffe0ff */
[----:B------:R0:W-:Y:S04]  /*0320*/  STG.E desc[UR12][R8.64+-0x10], R11 ;  /* 0xfffff00b08007986 */ /* 0x0001e8000c10190c */
[----:B------:R-:W4:Y:S04]  /*0330*/  LDG.E R10, desc[UR12][R4.64+-0xc] ;  /* 0xfffff40c040a7981 */ /* 0x000f28000c1e1900 */
[----:B-1----:R-:W4:Y:S02]  /*0340*/  LDG.E R13, desc[UR12][R6.64+-0xc] ;  /* 0xfffff40c060d7981 */ /* 0x002f24000c1e1900 */
[----:B----4-:R-:W-:-:S05]  /*0350*/  IMAD.IADD R13, R10, 0x1, R13 ;  /* 0x000000010a0d7824 */ /* 0x010fca00078e020d */
[----:B------:R1:W-:Y:S04]  /*0360*/  STG.E desc[UR12][R8.64+-0xc], R13 ;  /* 0xfffff40d08007986 */ /* 0x0003e8000c10190c */
[----:B------:R-:W4:Y:S04]  /*0370*/  LDG.E R10, desc[UR12][R4.64+-0x8] ;  /* 0xfffff80c040a7981 */ /* 0x000f28000c1e1900 */
[----:B--2---:R-:W4:Y:S02]  /*0380*/  LDG.E R15, desc[UR12][R6.64+-0x8] ;  /* 0xfffff80c060f7981 */ /* 0x004f24000c1e1900 */
[----:B----4-:R-:W-:-:S05]  /*0390*/  IMAD.IADD R15, R10, 0x1, R15 ;  /* 0x000000010a0f7824 */ /* 0x010fca00078e020f */
[----:B------:R2:W-:Y:S04]  /*03a0*/  STG.E desc[UR12][R8.64+-0x8], R15 ;  /* 0xfffff80f08007986 */ /* 0x0005e8000c10190c */
[----:B------:R-:W4:Y:S04]  /*03b0*/  LDG.E R10, desc[UR12][R4.64+-0x4] ;  /* 0xfffffc0c040a7981 */ /* 0x000f28000c1e1900 */
[----:B---3--:R-:W4:Y:S02]  /*03c0*/  LDG.E R17, desc[UR12][R6.64+-0x4] ;  /* 0xfffffc0c06117981 */ /* 0x008f24000c1e1900 */
[----:B----4-:R-:W-:-:S05]  /*03d0*/  IADD3 R17, PT, PT, R10, R17, RZ ;  /* 0x000000110a117210 */ /* 0x010fca0007ffe0ff */
[----:B------:R3:W-:Y:S04]  /*03e0*/  STG.E desc[UR12][R8.64+-0x4], R17 ;  /* 0xfffffc1108007986 */ /* 0x0007e8000c10190c */
[----:B------:R-:W4:Y:S04]  /*03f0*/  LDG.E R10, desc[UR12][R4.64] ;  /* 0x0000000c040a7981 */ /* 0x000f28000c1e1900 */
[----:B0-----:R-:W4:Y:S02]  /*0400*/  LDG.E R11, desc[UR12][R6.64] ;  /* 0x0000000c060b7981 */ /* 0x001f24000c1e1900 */
[----:B----4-:R-:W-:-:S05]  /*0410*/  IMAD.IADD R11, R10, 0x1, R11 ;  /* 0x000000010a0b7824 */ /* 0x010fca00078e020b */
[----:B------:R0:W-:Y:S04]  /*0420*/  STG.E desc[UR12][R8.64], R11 ;  /* 0x0000000b08007986 */ /* 0x0001e8000c10190c */
[----:B------:R-:W4:Y:S04]  /*0430*/  LDG.E R10, desc[UR12][R4.64+0x4] ;  /* 0x0000040c040a7981 */ /* 0x000f28000c1e1900 */
[----:B-1----:R-:W4:Y:S02]  /*0440*/  LDG.E R13, desc[UR12][R6.64+0x4] ;  /* 0x0000040c060d7981 */ /* 0x002f24000c1e1900 */
[----:B----4-:R-:W-:-:S05]  /*0450*/  IMAD.IADD R13, R10, 0x1, R13 ;  /* 0x000000010a0d7824 */ /* 0x010fca00078e020d */
[----:B------:R1:W-:Y:S04]  /*0460*/  STG.E desc[UR12][R8.64+0x4], R13 ;  /* 0x0000040d08007986 */ /* 0x0003e8000c10190c */
[----:B------:R-:W4:Y:S04]  /*0470*/  LDG.E R10, desc[UR12][R4.64+0x8] ;  /* 0x0000080c040a7981 */ /* 0x000f28000c1e1900 */
[----:B--2---:R-:W4:Y:S02]  /*0480*/  LDG.E R15, desc[UR12][R6.64+0x8] ;  /* 0x0000080c060f7981 */ /* 0x004f24000c1e1900 */
[----:B----4-:R-:W-:-:S05]  /*0490*/  IADD3 R15, PT, PT, R10, R15, RZ ;  /* 0x0000000f0a0f7210 */ /* 0x010fca0007ffe0ff */
[----:B------:R2:W-:Y:S04]  /*04a0*/  STG.E desc[UR12][R8.64+0x8], R15 ;  /* 0x0000080f08007986 */ /* 0x0005e8000c10190c */
[----:B------:R-:W4:Y:S04]  /*04b0*/  LDG.E R10, desc[UR12][R4.64+0xc] ;  /* 0x00000c0c040a7981 */ /* 0x000f28000c1e1900 */
[----:B---3--:R-:W4:Y:S02]  /*04c0*/  LDG.E R17, desc[UR12][R6.64+0xc] ;  /* 0x00000c0c06117981 */ /* 0x008f24000c1e1900 */
[----:B----4-:R-:W-:-:S05]  /*04d0*/  IMAD.IADD R17, R10, 0x1, R17 ;  /* 0x000000010a117824 */ /* 0x010fca00078e0211 */
        /* <DEDUP_REMOVED lines=10> */
[----:B--2---:R-:W4:Y:S01]  /*0580*/  LDG.E R15, desc[UR12][R6.64+0x18] ;  /* 0x0000180c060f7981 */ /* 0x004f22000c1e1900 */
[----:B------:R-:W-:Y:S02]  /*0590*/  IADD3 R3, PT, PT, R3, 0x10, RZ ;  /* 0x0000001003037810 */ /* 0x000fe40007ffe0ff */
[----:B----4-:R-:W-:-:S05]  /*05a0*/  IADD3 R15, PT, PT, R10, R15, RZ ;  /* 0x0000000f0a0f7210 */ /* 0x010fca0007ffe0ff */
[----:B------:R2:W-:Y:S04]  /*05b0*/  STG.E desc[UR12][R8.64+0x18], R15 ;  /* 0x0000180f08007986 */ /* 0x0005e8000c10190c */
[----:B------:R4:W5:Y:S04]  /*05c0*/  LDG.E R10, desc[UR12][R4.64+0x1c] ;  /* 0x00001c0c040a7981 */ /* 0x000968000c1e1900 */
[----:B---3--:R-:W5:Y:S01]  /*05d0*/  LDG.E R17, desc[UR12][R6.64+0x1c] ;  /* 0x00001c0c06117981 */ /* 0x008f62000c1e1900 */
[----:B------:R-:W-:Y:S02]  /*05e0*/  ISETP.NE.AND P1, PT, R3, RZ, PT ;  /* 0x000000ff0300720c */ /* 0x000fe40003f25270 */
[----:B------:R-:W-:-:S02]  /*05f0*/  IADD3 R16, P2, PT, R4, 0x40, RZ ;  /* 0x0000004004107810 */ /* 0x000fc40007f5e0ff */
[----:B0-----:R-:W-:-:S03]  /*0600*/  IADD3 R11, P3, PT, R6, 0x40, RZ ;  /* 0x00000040060b7810 */ /* 0x001fc60007f7e0ff */
[----:B----4-:R-:W-:Y:S01]  /*0610*/  IMAD.X R5, RZ, RZ, R5, P2 ;  /* 0x000000ffff057224 */ /* 0x010fe200010e0605 */
[----:B------:R-:W-:Y:S01]  /*0620*/  IADD3.X R14, PT, PT, RZ, R7, RZ, P3, !PT ;  /* 0x00000007ff0e7210 */ /* 0x000fe20001ffe4ff */
[----:B-----5:R-:W-:Y:S01]  /*0630*/  IMAD.IADD R17, R10, 0x1, R17 ;  /* 0x000000010a117824 */ /* 0x020fe200078e0211 */
[----:B------:R-:W-:-:S04]  /*0640*/  IADD3 R10, P4, PT, R8, 0x40, RZ ;  /* 0x00000040080a7810 */ /* 0x000fc80007f9e0ff */
[----:B------:R2:W-:Y:S01]  /*0650*/  STG.E desc[UR12][R8.64+0x1c], R17 ;  /* 0x00001c1108007986 */ /* 0x0005e2000c10190c */
[----:B-1----:R-:W-:Y:S01]  /*0660*/  IMAD.X R13, RZ, RZ, R9, P4 ;  /* 0x000000ffff0d7224 */ /* 0x002fe200020e0609 */
[----:B------:R-:W-:Y:S07]  /*0670*/  @P1 BRA `(.L_x_7) ;  /* 0xfffffff800c81947 */ /* 0x000fee000383ffff */
.L_x_6:
[----:B0-----:R-:W-:Y:S05]  /*0680*/  @!P0 EXIT ;  /* 0x000000000000894d */ /* 0x001fea0003800000 */
[----:B------:R-:W-:Y:S02]  /*0690*/  ISETP.GE.U32.AND P0, PT, R12, 0x8, PT ;  /* 0x000000080c00780c */ /* 0x000fe40003f06070 */
[----:B------:R-:W-:-:S04]  /*06a0*/  LOP3.LUT R14, R2, 0x7, RZ, 0xc0, !PT ;  /* 0x00000007020e7812 */ /* 0x000fc800078ec0ff */
[----:B------:R-:W-:-:S07]  /*06b0*/  ISETP.NE.AND P1, PT, R14, RZ, PT ;  /* 0x000000ff0e00720c */ /* 0x000fce0003f25270 */
[----:B------:R-:W-:Y:S06]  /*06c0*/  @!P0 BRA `(.L_x_8) ;  /* 0x00000000009c8947 */ /* 0x000fec0003800000 */
[----:B------:R-:W0:Y:S08]  /*06d0*/  LDC.64 R4, c[0x0][0x380] ;  /* 0x0000e000ff047b82 */ /* 0x000e300000000a00 */
[----:B------:R-:W1:Y:S08]  /*06e0*/  LDC.64 R6, c[0x0][0x388] ;  /* 0x0000e200ff067b82 */ /* 0x000e700000000a00 */
[----:B--2---:R-:W2:Y:S01]  /*06f0*/  LDC.64 R8, c[0x0][0x390] ;  /* 0x0000e400ff087b82 */ /* 0x004ea20000000a00 */
[----:B0-----:R-:W-:-:S05]  /*0700*/  IMAD.WIDE.U32 R4, R0, 0x4, R4 ;  /* 0x0000000400047825 */ /* 0x001fca00078e0004 */
[----:B------:R-:W3:Y:S01]  /*0710*/  LDG.E R3, desc[UR12][R4.64] ;  /* 0x0000000c04037981 */ /* 0x000ee2000c1e1900 */
[----:B-1----:R-:W-:-:S05]  /*0720*/  IMAD.WIDE.U32 R6, R0, 0x4, R6 ;  /* 0x0000000400067825 */ /* 0x002fca00078e0006 */
[----:B------:R-:W3:Y:S01]  /*0730*/  LDG.E R10, desc[UR12][R6.64] ;  /* 0x0000000c060a7981 */ /* 0x000ee2000c1e1900 */
[----:B--2---:R-:W-:Y:S01]  /*0740*/  IMAD.WIDE.U32 R8, R0, 0x4, R8 ;  /* 0x0000000400087825 */ /* 0x004fe200078e0008 */
[----:B---3--:R-:W-:-:S05]  /*0750*/  IADD3 R3, PT, PT, R3, R10, RZ ;  /* 0x0000000a03037210 */ /* 0x008fca0007ffe0ff */
[----:B------:R0:W-:Y:S04]  /*0760*/  STG.E desc[UR12][R8.64], R3 ;  /* 0x0000000308007986 */ /* 0x0001e8000c10190c */
[----:B------:R-:W2:Y:S04]  /*0770*/  LDG.E R10, desc[UR12][R4.64+0x4] ;  /* 0x0000040c040a7981 */ /* 0x000ea8000c1e1900 */
[----:B------:R-:W2:Y:S02]  /*0780*/  LDG.E R11, desc[UR12][R6.64+0x4] ;  /* 0x0000040c060b7981 */ /* 0x000ea4000c1e1900 */
[----:B--2---:R-:W-:-:S05]  /*0790*/  IMAD.IADD R11, R10, 0x1, R11 ;  /* 0x000000010a0b7824 */ /* 0x004fca00078e020b */
[----:B------:R1:W-:Y:S04]  /*07a0*/  STG.E desc[UR12][R8.64+0x4], R11 ;  /* 0x0000040b08007986 */ /* 0x0003e8000c10190c */
[----:B------:R-:W2:Y:S04]  /*07b0*/  LDG.E R10, desc[UR12][R4.64+0x8] ;  /* 0x0000080c040a7981 */ /* 0x000ea8000c1e1900 */
[----:B------:R-:W2:Y:S02]  /*07c0*/  LDG.E R13, desc[UR12][R6.64+0x8] ;  /* 0x0000080c060d7981 */ /* 0x000ea4000c1e1900 */
[----:B--2---:R-:W-:-:S05]  /*07d0*/  IADD3 R13, PT, PT, R10, R13, RZ ;  /* 0x0000000d0a0d7210 */ /* 0x004fca0007ffe0ff */
[----:B------:R2:W-:Y:S04]  /*07e0*/  STG.E desc[UR12][R8.64+0x8], R13 ;  /* 0x0000080d08007986 */ /* 0x0005e8000c10190c */
[----:B------:R-:W3:Y:S04]  /*07f0*/  LDG.E R10, desc[UR12][R4.64+0xc] ;  /* 0x00000c0c040a7981 */ /* 0x000ee8000c1e1900 */
[----:B------:R-:W3:Y:S02]  /*0800*/  LDG.E R15, desc[UR12][R6.64+0xc] ;  /* 0x00000c0c060f7981 */ /* 0x000ee4000c1e1900 */
[----:B---3--:R-:W-:-:S05]  /*0810*/  IMAD.IADD R15, R10, 0x1, R15 ;  /* 0x000000010a0f7824 */ /* 0x008fca00078e020f */
[----:B------:R3:W-:Y:S04]  /*0820*/  STG.E desc[UR12][R8.64+0xc], R15 ;  /* 0x00000c0f08007986 */ /* 0x0007e8000c10190c */
[----:B0-----:R-:W4:Y:S04]  /*0830*/  LDG.E R3, desc[UR12][R4.64+0x10] ;  /* 0x0000100c04037981 */ /* 0x001f28000c1e1900 */
[----:B------:R-:W4:Y:S02]  /*0840*/  LDG.E R10, desc[UR12][R6.64+0x10] ;  /* 0x0000100c060a7981 */ /* 0x000f24000c1e1900 */
        /* <DEDUP_REMOVED lines=10> */
[----:B------:R-:W2:Y:S04]  /*08f0*/  LDG.E R10, desc[UR12][R4.64+0x1c] ;  /* 0x00001c0c040a7981 */ /* 0x000ea8000c1e1900 */
[----:B---3--:R-:W2:Y:S01]  /*0900*/  LDG.E R15, desc[UR12][R6.64+0x1c] ;  /* 0x00001c0c060f7981 */ /* 0x008ea2000c1e1900 */
[----:B------:R-:W-:Y:S01]  /*0910*/  IADD3 R0, PT, PT, R0, 0x8, RZ ;  /* 0x0000000800007810 */ /* 0x000fe20007ffe0ff */
[----:B--2---:R-:W-:-:S05]  /*0920*/  IMAD.IADD R15, R10, 0x1, R15 ;  /* 0x000000010a0f7824 */ /* 0x004fca00078e020f */
[----:B------:R0:W-:Y:S02]  /*0930*/  STG.E desc[UR12][R8.64+0x1c], R15 ;  /* 0x00001c0f08007986 */ /* 0x0001e4000c10190c */
.L_x_8:
[----:B------:R-:W-:Y:S05]  /*0940*/  @!P1 EXIT ;  /* 0x000000000000994d */ /* 0x000fea0003800000 */
[----:B------:R-:W-:Y:S02]  /*0950*/  ISETP.GE.U32.AND P0, PT, R14, 0x4, PT ;  /* 0x000000040e00780c */ /* 0x000fe40003f06070 */
[----:B------:R-:W-:-:S04]  /*0960*/  LOP3.LUT R2, R2, 0x3, RZ, 0xc0, !PT ;  /* 0x0000000302027812 */ /* 0x000fc800078ec0ff */
[----:B------:R-:W-:-:S07]  /*0970*/  ISETP.NE.AND P1, PT, R2, RZ, PT ;  /* 0x000000ff0200720c */ /* 0x000fce0003f25270 */
[----:B------:R-:W-:Y:S06]  /*0980*/  @!P0 BRA `(.L_x_9) ;  /* 0x00000000005c8947 */ /* 0x000fec0003800000 */
[----:B------:R-:W1:Y:S08]  /*0990*/  LDC.64 R4, c[0x0][0x380] ;  /* 0x0000e000ff047b82 */ /* 0x000e700000000a00 */
[----:B------:R-:W3:Y:S08]  /*09a0*/  LDC.64 R6, c[0x0][0x388] ;  /* 0x0000e200ff067b82 */ /* 0x000ef00000000a00 */
[----:B0-2---:R-:W0:Y:S01]  /*09b0*/  LDC.64 R8, c[0x0][0x390] ;  /* 0x0000e400ff087b82 */ /* 0x005e220000000a00 */
[----:B-1----:R-:W-:-:S05]  /*09c0*/  IMAD.WIDE.U32 R4, R0, 0x4, R4 ;  /* 0x0000000400047825 */ /* 0x002fca00078e0004 */
[----:B------:R-:W2:Y:S01]  /*09d0*/  LDG.E R3, desc[UR12][R4.64] ;  /* 0x0000000c04037981 */ /* 0x000ea2000c1e1900 */
[----:B---3--:R-:W-:-:S05]  /*09e0*/  IMAD.WIDE.U32 R6, R0, 0x4, R6 ;  /* 0x0000000400067825 */ /* 0x008fca00078e0006 */
[----:B------:R-:W2:Y:S01]  /*09f0*/  LDG.E R10, desc[UR12][R6.64] ;  /* 0x0000000c060a7981 */ /* 0x000ea2000c1e1900 */
[----:B0-----:R-:W-:-:S04]  /*0a00*/  IMAD.WIDE.U32 R8, R0, 0x4, R8 ;  /* 0x0000000400087825 */ /* 0x001fc800078e0008 */
[----:B--2---:R-:W-:-:S05]  /*0a10*/  IMAD.IADD R3, R3, 0x1, R10 ;  /* 0x0000000103037824 */ /* 0x004fca00078e020a */
        /* <DEDUP_REMOVED lines=9> */
[----:B------:R-:W2:Y:S04]  /*0ab0*/  LDG.E R10, desc[UR12][R4.64+0xc] ;  /* 0x00000c0c040a7981 */ /* 0x000ea8000c1e1900 */
[----:B------:R-:W2:Y:S01]  /*0ac0*/  LDG.E R15, desc[UR12][R6.64+0xc] ;  /* 0x00000c0c060f7981 */ /* 0x000ea2000c1e1900 */
[----:B------:R-:W-:Y:S01]  /*0ad0*/  VIADD R0, R0, 0x4 ;  /* 0x0000000400007836 */ /* 0x000fe20000000000 */
[----:B--2---:R-:W-:-:S05]  /*0ae0*/  IADD3 R15, PT, PT, R10, R15, RZ ;  /* 0x0000000f0a0f7210 */ /* 0x004fca0007ffe0ff */
[----:B------:R1:W-:Y:S02]  /*0af0*/  STG.E desc[UR12][R8.64+0xc], R15 ;  /* 0x00000c0f08007986 */ /* 0x0003e4000c10190c */
.L_x_9:
[----:B------:R-:W-:Y:S05]  /*0b00*/  @!P1 EXIT ;  /* 0x000000000000994d */ /* 0x000fea0003800000 */
[----:B------:R-:W3:Y:S08]  /*0b10*/  LDC.64 R4, c[0x0][0x390] ;  /* 0x0000e400ff047b82 */ /* 0x000ef00000000a00 */
[----:B------:R-:W4:Y:S08]  /*0b20*/  LDC.64 R6, c[0x0][0x388] ;  /* 0x0000e200ff067b82 */ /* 0x000f300000000a00 */
[----:B012---:R-:W0:Y:S01]  /*0b30*/  LDC.64 R8, c[0x0][0x380] ;  /* 0x0000e000ff087b82 */ /* 0x007e220000000a00 */
[----:B---3--:R-:W-:-:S04]  /*0b40*/  IMAD.WIDE.U32 R4, R0, 0x4, R4 ;  /* 0x0000000400047825 */ /* 0x008fc800078e0004 */
[----:B------:R-:W-:Y:S01]  /*0b50*/  IMAD.MOV.U32 R13, RZ, RZ, R5 ;  /* 0x000000ffff0d7224 */ /* 0x000fe200078e0005 */
[----:B------:R-:W-:Y:S01]  /*0b60*/  MOV R10, R4 ;  /* 0x00000004000a7202 */ /* 0x000fe20000000f00 */
[----:B----4-:R-:W-:-:S05]  /*0b70*/  IMAD.WIDE.U32 R6, R0, 0x4, R6 ;  /* 0x0000000400067825 */ /* 0x010fca00078e0006 */
[----:B------:R-:W-:Y:S01]  /*0b80*/  MOV R11, R7 ;  /* 0x00000007000b7202 */ /* 0x000fe20000000f00 */
[----:B0-----:R-:W-:-:S04]  /*0b90*/  IMAD.WIDE.U32 R8, R0, 0x4, R8 ;  /* 0x0000000400087825 */ /* 0x001fc800078e0008 */
[----:B------:R-:W-:-:S07]  /*0ba0*/  IMAD.MOV R0, RZ, RZ, -R2 ;  /* 0x000000ffff007224 */ /* 0x000fce00078e0a02 */
.L_x_10:
[----:B0-----:R-:W-:Y:S01]  /*0bb0*/  MOV R2, R8 ;  /* 0x0000000800027202 */ /* 0x001fe20000000f00 */
[----:B------:R-:W-:Y:S01]  /*0bc0*/  IMAD.MOV.U32 R5, RZ, RZ, R11 ;  /* 0x000000ffff057224 */ /* 0x000fe200078e000b */
[----:B------:R-:W-:Y:S01]  /*0bd0*/  MOV R4, R6 ;  /* 0x0000000600047202 */ /* 0x000fe20000000f00 */
[----:B------:R-:W-:-:S04]  /*0be0*/  IMAD.MOV.U32 R3, RZ, RZ, R9 ;  /* 0x000000ffff037224 */ /* 0x000fc800078e0009 */
[----:B------:R-:W2:Y:S04]  /*0bf0*/  LDG.E R5, desc[UR12][R4.64] ;  /* 0x0000000c04057981 */ /* 0x000ea8000c1e1900 */
[----:B------:R0:W2:Y:S01]  /*0c00*/  LDG.E R2, desc[UR12][R2.64] ;  /* 0x0000000c02027981 */ /* 0x0000a2000c1e1900 */
[----:B------:R-:W-:-:S05]  /*0c10*/  VIADD R0, R0, 0x1 ;  /* 0x0000000100007836 */ /* 0x000fca0000000000 */
[----:B------:R-:W-:Y:S02]  /*0c20*/  ISETP.NE.AND P0, PT, R0, RZ, PT ;  /* 0x000000ff0000720c */ /* 0x000fe40003f05270 */
[----:B0-----:R-:W-:Y:S02]  /*0c30*/  MOV R3, R13 ;  /* 0x0000000d00037202 */ /* 0x001fe40000000f00 */
[----:B------:R-:W-:Y:S02]  /*0c40*/  IADD3 R6, P2, PT, R6, 0x4, RZ ;  /* 0x0000000406067810 */ /* 0x000fe40007f5e0ff */
[----:B------:R-:W-:-:S03]  /*0c50*/  IADD3 R8, P3, PT, R8, 0x4, RZ ;  /* 0x0000000408087810 */ /* 0x000fc60007f7e0ff */
[----:B------:R-:W-:Y:S01]  /*0c60*/  IMAD.X R11, RZ, RZ, R11, P2 ;  /* 0x000000ffff0b7224 */ /* 0x000fe200010e060b */
[----:B------:R-:W-:Y:S02]  /*0c70*/  IADD3.X R9, PT, PT, RZ, R9, RZ, P3, !PT ;  /* 0x00000009ff097210 */ /* 0x000fe40001ffe4ff */
[----:B--2---:R-:W-:Y:S01]  /*0c80*/  IADD3 R7, PT, PT, R2, R5, RZ ;  /* 0x0000000502077210 */ /* 0x004fe20007ffe0ff */
[----:B------:R-:W-:Y:S01]  /*0c90*/  IMAD.MOV.U32 R2, RZ, RZ, R10 ;  /* 0x000000ffff027224 */ /* 0x000fe200078e000a */
[----:B------:R-:W-:-:S04]  /*0ca0*/  IADD3 R10, P1, PT, R10, 0x4, RZ ;  /* 0x000000040a0a7810 */ /* 0x000fc80007f3e0ff */
[----:B------:R0:W-:Y:S01]  /*0cb0*/  STG.E desc[UR12][R2.64], R7 ;  /* 0x0000000702007986 */ /* 0x0001e2000c10190c */
[----:B------:R-:W-:Y:S01]  /*0cc0*/  IADD3.X R13, PT, PT, RZ, R13, RZ, P1, !PT ;  /* 0x0000000dff0d7210 */ /* 0x000fe20000ffe4ff */
[----:B------:R-:W-:Y:S07]  /*0cd0*/  @P0 BRA `(.L_x_10) ;  /* 0xfffffffc00b40947 */ /* 0x000fee000383ffff */
[----:B------:R-:W-:Y:S05]  /*0ce0*/  EXIT ;  /* 0x000000000000794d */ /* 0x000fea0003800000 */
.L_x_11:
        /* <DEDUP_REMOVED lines=9> */
.L_x_15:


//--------------------- .nv.shared.reserved.0     --------------------------
	.section	.nv.shared.reserved.0,"aw",@nobits
	.weak		__nv_reservedSMEM_offset_0_alias
	.size		__nv_reservedSMEM_offset_0_alias, 0, 64
	.other		__nv_reservedSMEM_offset_0_alias,@"STO_CUDA_RESERVED_SHARED STV_DEFAULT"
__nv_reservedSMEM_offset_0_alias:
	.zero		0
	.zero		64


//--------------------- .nv.constant0._Z7add_wtbPiS_S_i --------------------------
	.section	.nv.constant0._Z7add_wtbPiS_S_i,"a",@progbits
	.sectionflags	@""
	.align	4
.nv.constant0._Z7add_wtbPiS_S_i:
	.zero		924


//--------------------- .nv.constant0._Z11add_wblocksPiS_S_i --------------------------
	.section	.nv.constant0._Z11add_wblocksPiS_S_i,"a",@progbits
	.sectionflags	@""
	.align	4
.nv.constant0._Z11add_wblocksPiS_S_i:
	.zero		924


//--------------------- .nv.constant0._Z12add_wthreadsPiS_S_i --------------------------
	.section	.nv.constant0._Z12add_wthreadsPiS_S_i,"a",@progbits
	.sectionflags	@""
	.align	4
.nv.constant0._Z12add_wthreadsPiS_S_i:
	.zero		924


//--------------------- .nv.constant0._Z3addPiS_S_i --------------------------
	.section	.nv.constant0._Z3addPiS_S_i,"a",@progbits
	.sectionflags	@""
	.align	4
.nv.constant0._Z3addPiS_S_i:
	.zero		924


//--------------------- SYMBOLS --------------------------

	.type		.nv.reservedSmem.offset0,@object
	.size		.nv.reservedSmem.offset0,0x4
